	.headerflags	@"EF_CUDA_TEXMODE_UNIFIED EF_CUDA_64BIT_ADDRESS EF_CUDA_SM86 EF_CUDA_VIRTUAL_SM(EF_CUDA_SM86)"
	.elftype	@"ET_EXEC"


//--------------------- .nv.info                  --------------------------
	.section	.nv.info,"",@"SHT_CUDA_INFO"
	.align	4


	//----- nvinfo : EIATTR_REGCOUNT
	.align		4
        /*0000*/ 	.byte	0x04, 0x2f
        /*0002*/ 	.short	(.L_1 - .L_0)
	.align		4
.L_0:
        /*0004*/ 	.word	index@(triton_mm)
        /*0008*/ 	.word	0x0000004e


	//----- nvinfo : EIATTR_MIN_STACK_SIZE
	.align		4
.L_1:
        /*000c*/ 	.byte	0x04, 0x12
        /*000e*/ 	.short	(.L_3 - .L_2)
	.align		4
.L_2:
        /*0010*/ 	.word	index@(triton_mm)
        /*0014*/ 	.word	0x00000000


	//----- nvinfo : EIATTR_FRAME_SIZE
	.align		4
.L_3:
        /*0018*/ 	.byte	0x04, 0x11
        /*001a*/ 	.short	(.L_5 - .L_4)
	.align		4
.L_4:
        /*001c*/ 	.word	index@(triton_mm)
        /*0020*/ 	.word	0x00000000


	//----- nvinfo : EIATTR_MIN_STACK_SIZE
	.align		4
.L_5:
        /*0024*/ 	.byte	0x04, 0x12
        /*0026*/ 	.short	(.L_7 - .L_6)
	.align		4
.L_6:
        /*0028*/ 	.word	index@(triton_mm)
        /*002c*/ 	.word	0x00000000
.L_7:


//--------------------- .nv.info.triton_mm        --------------------------
	.section	.nv.info.triton_mm,"",@"SHT_CUDA_INFO"
	.sectionflags	@""
	.align	4


	//----- nvinfo : EIATTR_CUDA_API_VERSION
	.align		4
        /*0000*/ 	.byte	0x04, 0x37
        /*0002*/ 	.short	(.L_9 - .L_8)
.L_8:
        /*0004*/ 	.word	0x0000007c


	//----- nvinfo : EIATTR_SW2861232_WAR
	.align		4
.L_9:
        /*0008*/ 	.byte	0x01, 0x35
	.zero		2


	//----- nvinfo : EIATTR_PARAM_CBANK
	.align		4
        /*000c*/ 	.byte	0x04, 0x0a
        /*000e*/ 	.short	(.L_11 - .L_10)
	.align		4
.L_10:
        /*0010*/ 	.word	index@(.nv.constant0.triton_mm)
        /*0014*/ 	.short	0x0160
        /*0016*/ 	.short	0x0020


	//----- nvinfo : EIATTR_CBANK_PARAM_SIZE
	.align		4
.L_11:
        /*0018*/ 	.byte	0x03, 0x19
        /*001a*/ 	.short	0x0020


	//----- nvinfo : EIATTR_KPARAM_INFO
	.align		4
        /*001c*/ 	.byte	0x04, 0x17
        /*001e*/ 	.short	(.L_13 - .L_12)
.L_12:
        /*0020*/ 	.word	0x00000000
        /*0024*/ 	.short	0x0003
        /*0026*/ 	.short	0x0018
        /*0028*/ 	.byte	0x00, 0xf4, 0x21, 0x00


	//----- nvinfo : EIATTR_KPARAM_INFO
	.align		4
.L_13:
        /*002c*/ 	.byte	0x04, 0x17
        /*002e*/ 	.short	(.L_15 - .L_14)
.L_14:
        /*0030*/ 	.word	0x00000000
        /*0034*/ 	.short	0x0002
        /*0036*/ 	.short	0x0010
        /*0038*/ 	.byte	0x00, 0xf4, 0x21, 0x00


	//----- nvinfo : EIATTR_KPARAM_INFO
	.align		4
.L_15:
        /*003c*/ 	.byte	0x04, 0x17
        /*003e*/ 	.short	(.L_17 - .L_16)
.L_16:
        /*0040*/ 	.word	0x00000000
        /*0044*/ 	.short	0x0001
        /*0046*/ 	.short	0x0008
        /*0048*/ 	.byte	0x00, 0xf4, 0x21, 0x00


	//----- nvinfo : EIATTR_KPARAM_INFO
	.align		4
.L_17:
        /*004c*/ 	.byte	0x04, 0x17
        /*004e*/ 	.short	(.L_19 - .L_18)
.L_18:
        /*0050*/ 	.word	0x00000000
        /*0054*/ 	.short	0x0000
        /*0056*/ 	.short	0x0000
        /*0058*/ 	.byte	0x00, 0xf4, 0x21, 0x00


	//----- nvinfo : EIATTR_MAXREG_COUNT
	.align		4
.L_19:
        /*005c*/ 	.byte	0x03, 0x1b
        /*005e*/ 	.short	0x00ff


	//----- nvinfo : EIATTR_EXIT_INSTR_OFFSETS
	.align		4
        /*0060*/ 	.byte	0x04, 0x1c
        /*0062*/ 	.short	(.L_21 - .L_20)


	//   ....[0]....
.L_20:
        /*0064*/ 	.word	0x000044f0


	//   ....[1]....
        /*0068*/ 	.word	0x00004540


	//----- nvinfo : EIATTR_REQNTID
	.align		4
.L_21:
        /*006c*/ 	.byte	0x04, 0x10
        /*006e*/ 	.short	(.L_23 - .L_22)
.L_22:
        /*0070*/ 	.word	0x00000080
        /*0074*/ 	.word	0x00000001
        /*0078*/ 	.word	0x00000001
.L_23:


//--------------------- .nv.callgraph             --------------------------
	.section	.nv.callgraph,"",@"SHT_CUDA_CALLGRAPH"
	.align	4
	.sectionentsize	8
	.align		4
        /*0000*/ 	.word	0x00000000
	.align		4
        /*0004*/ 	.word	0xffffffff
	.align		4
        /*0008*/ 	.word	0x00000000
	.align		4
        /*000c*/ 	.word	0xfffffffe
	.align		4
        /*0010*/ 	.word	0x00000000
	.align		4
        /*0014*/ 	.word	0xfffffffd
	.align		4
        /*0018*/ 	.word	0x00000000
	.align		4
        /*001c*/ 	.word	0xfffffffc


//--------------------- .nv.rel.action            --------------------------
	.section	.nv.rel.action,"",@"SHT_CUDA_RELOCINFO"
	.align	8
	.sectionentsize	8
        /*0000*/ 	.byte	0x73, 0x00, 0x00, 0x00, 0x00, 0x00, 0x00, 0x00, 0x00, 0x00, 0x00, 0x11, 0x25, 0x00, 0x05, 0x36


//--------------------- .nv.constant0.triton_mm   --------------------------
	.section	.nv.constant0.triton_mm,"a",@progbits
	.sectionflags	@""
	.align	4
.nv.constant0.triton_mm:
	.zero		384


//--------------------- .text.triton_mm           --------------------------
	.section	.text.triton_mm,"ax",@progbits
	.sectionflags	@"SHF_BARRIERS=1"
	.sectioninfo	@"SHI_REGISTERS=78"
	.align	128
        .global         triton_mm
        .type           triton_mm,@function
        .size           triton_mm,(.L_x_1 - triton_mm)
        .other          triton_mm,@"STO_CUDA_ENTRY STV_DEFAULT"
triton_mm:
.text.triton_mm:
[----:B------:R-:W-:Y:S02]  /*0000*/  IMAD.MOV.U32 R1, RZ, RZ, c[0x0][0x28] ;  /* 0x00000a00ff017624 */ /* 0x000fe400078e00ff */
[----:B------:R-:W1:Y:S01]  /*0010*/  S2R R9, SR_CTAID.X ;  /* 0x0000000000097919 */ /* 0x000e620000002500 */
[----:B------:R-:W-:Y:S01]  /*0020*/  IMAD.MOV.U32 R5, RZ, RZ, -0x8 ;  /* 0xfffffff8ff057424 */ /* 0x000fe200078e00ff */
[----:B------:R-:W-:Y:S01]  /*0030*/  ULDC.64 UR4, c[0x0][0x118] ;  /* 0x0000460000047ab9 */ /* 0x000fe20000000a00 */
[----:B-1----:R-:W-:-:S05]  /*0040*/  IMAD.HI R0, R9, 0x2aaaaaab, RZ ;  /* 0x2aaaaaab09007827 */ /* 0x002fca00078e02ff */
[----:B------:R-:W-:-:S04]  /*0050*/  SHF.R.U32.HI R3, RZ, 0x1f, R0 ;  /* 0x0000001fff037819 */ /* 0x000fc80000011600 */
[----:B------:R-:W-:-:S05]  /*0060*/  LEA.HI.SX32 R4, R0, R3, 0x1c ;  /* 0x0000000300047211 */ /* 0x000fca00078fe2ff */
[C---:B------:R-:W-:Y:S02]  /*0070*/  IMAD R0, R4.reuse, R5, 0x2 ;  /* 0x0000000204007424 */ /* 0x040fe400078e0205 */
[----:B------:R-:W-:-:S03]  /*0080*/  IMAD R6, R4, -0x60, R9 ;  /* 0xffffffa004067824 */ /* 0x000fc600078e0209 */
[----:B------:R-:W-:Y:S02]  /*0090*/  IMNMX R5, R0, 0x8, PT ;  /* 0x0000000800057817 */ /* 0x000fe40003800200 */
[----:B------:R-:W-:Y:S02]  /*00a0*/  IABS R12, R6 ;  /* 0x00000006000c7213 */ /* 0x000fe40000000000 */
[-C--:B------:R-:W-:Y:S02]  /*00b0*/  IABS R11, R5.reuse ;  /* 0x00000005000b7213 */ /* 0x080fe40000000000 */
[-C--:B------:R-:W-:Y:S02]  /*00c0*/  IABS R10, R5.reuse ;  /* 0x00000005000a7213 */ /* 0x080fe40000000000 */
[----:B------:R-:W1:Y:S01]  /*00d0*/  I2F.RP R0, R11 ;  /* 0x0000000b00007306 */ /* 0x000e620000209400 */
[----:B------:R-:W-:Y:S02]  /*00e0*/  LOP3.LUT R6, R6, R5, RZ, 0x3c, !PT ;  /* 0x0000000506067212 */ /* 0x000fe400078e3cff */
[----:B------:R-:W-:-:S02]  /*00f0*/  IMAD.MOV R10, RZ, RZ, -R10 ;  /* 0x000000ffff0a7224 */ /* 0x000fc400078e0a0a */
[----:B------:R-:W-:-:S03]  /*0100*/  ISETP.GE.AND P1, PT, R6, RZ, PT ;  /* 0x000000ff0600720c */ /* 0x000fc60003f26270 */
[----:B-1----:R-:W1:Y:S02]  /*0110*/  MUFU.RCP R0, R0 ;  /* 0x0000000000007308 */ /* 0x002e640000001000 */
[----:B-1----:R-:W-:Y:S02]  /*0120*/  IADD3 R2, R0, 0xffffffe, RZ ;  /* 0x0ffffffe00027810 */ /* 0x002fe40007ffe0ff */
[----:B------:R-:W1:Y:S04]  /*0130*/  S2R R0, SR_TID.X ;  /* 0x0000000000007919 */ /* 0x000e680000002100 */
[----:B------:R2:W3:Y:S02]  /*0140*/  F2I.FTZ.U32.TRUNC.NTZ R3, R2 ;  /* 0x0000000200037305 */ /* 0x0004e4000021f000 */
[----:B--2---:R-:W-:-:S02]  /*0150*/  IMAD.MOV.U32 R2, RZ, RZ, RZ ;  /* 0x000000ffff027224 */ /* 0x004fc400078e00ff */
[----:B---3--:R-:W-:-:S04]  /*0160*/  IMAD.MOV R8, RZ, RZ, -R3 ;  /* 0x000000ffff087224 */ /* 0x008fc800078e0a03 */
[----:B------:R-:W-:Y:S02]  /*0170*/  IMAD R7, R8, R11, RZ ;  /* 0x0000000b08077224 */ /* 0x000fe400078e02ff */
[----:B------:R-:W-:Y:S01]  /*0180*/  IMAD.MOV.U32 R8, RZ, RZ, R12 ;  /* 0x000000ffff087224 */ /* 0x000fe200078e000c */
[----:B-1----:R-:W-:Y:S01]  /*0190*/  SHF.R.U32.HI R6, RZ, 0x2, R0 ;  /* 0x00000002ff067819 */ /* 0x002fe20000011600 */
[----:B------:R-:W-:Y:S01]  /*01a0*/  IMAD.HI.U32 R3, R3, R7, R2 ;  /* 0x0000000703037227 */ /* 0x000fe200078e0002 */
[----:B------:R-:W-:Y:S02]  /*01b0*/  SHF.R.U32.HI R21, RZ, 0x2, R0 ;  /* 0x00000002ff157819 */ /* 0x000fe40000011600 */
[----:B------:R-:W-:Y:S02]  /*01c0*/  SGXT.U32 R6, R6, 0x5 ;  /* 0x000000050606781a */ /* 0x000fe40000000000 */
[----:B------:R-:W-:Y:S01]  /*01d0*/  LOP3.LUT R42, R0, 0x3, RZ, 0xc0, !PT ;  /* 0x00000003002a7812 */ /* 0x000fe200078ec0ff */
[----:B------:R-:W-:-:S04]  /*01e0*/  IMAD.HI.U32 R7, R3, R8, RZ ;  /* 0x0000000803077227 */ /* 0x000fc800078e00ff */
[----:B------:R-:W-:Y:S01]  /*01f0*/  IMAD R2, R7, R10, R8 ;  /* 0x0000000a07027224 */ /* 0x000fe200078e0208 */
[----:B------:R-:W-:-:S04]  /*0200*/  IABS R8, R9 ;  /* 0x0000000900087213 */ /* 0x000fc80000000000 */
[----:B------:R-:W-:Y:S01]  /*0210*/  ISETP.GT.U32.AND P2, PT, R11, R2, PT ;  /* 0x000000020b00720c */ /* 0x000fe20003f44070 */
[----:B------:R-:W-:-:S12]  /*0220*/  IMAD.HI.U32 R3, R3, R8, RZ ;  /* 0x0000000803037227 */ /* 0x000fd800078e00ff */
[----:B------:R-:W-:Y:S01]  /*0230*/  @!P2 IMAD.IADD R2, R2, 0x1, -R11 ;  /* 0x000000010202a824 */ /* 0x000fe200078e0a0b */
[----:B------:R-:W-:-:S04]  /*0240*/  @!P2 IADD3 R7, R7, 0x1, RZ ;  /* 0x000000010707a810 */ /* 0x000fc80007ffe0ff */
[----:B------:R-:W-:Y:S01]  /*0250*/  ISETP.GE.U32.AND P0, PT, R2, R11, PT ;  /* 0x0000000b0200720c */ /* 0x000fe20003f06070 */
[----:B------:R-:W-:-:S05]  /*0260*/  IMAD R2, R3, R10, R8 ;  /* 0x0000000a03027224 */ /* 0x000fca00078e0208 */
[----:B------:R-:W-:-:S07]  /*0270*/  ISETP.GT.U32.AND P2, PT, R11, R2, PT ;  /* 0x000000020b00720c */ /* 0x000fce0003f44070 */
[----:B------:R-:W-:Y:S02]  /*0280*/  @P0 IADD3 R7, R7, 0x1, RZ ;  /* 0x0000000107070810 */ /* 0x000fe40007ffe0ff */
[----:B------:R-:W-:Y:S02]  /*0290*/  ISETP.NE.AND P0, PT, R5, RZ, PT ;  /* 0x000000ff0500720c */ /* 0x000fe40003f05270 */
[----:B------:R-:W-:Y:S01]  /*02a0*/  LOP3.LUT R5, RZ, R5, RZ, 0x33, !PT ;  /* 0x00000005ff057212 */ /* 0x000fe200078e33ff */
[----:B------:R-:W-:Y:S02]  /*02b0*/  @!P1 IMAD.MOV R7, RZ, RZ, -R7 ;  /* 0x000000ffff079224 */ /* 0x000fe400078e0a07 */
[----:B------:R-:W-:Y:S01]  /*02c0*/  @!P2 IMAD.IADD R2, R2, 0x1, -R11 ;  /* 0x000000010202a824 */ /* 0x000fe200078e0a0b */
[----:B------:R-:W-:Y:S02]  /*02d0*/  ISETP.GE.AND P2, PT, R9, RZ, PT ;  /* 0x000000ff0900720c */ /* 0x000fe40003f46270 */
[----:B------:R-:W-:-:S02]  /*02e0*/  SEL R3, R5, R7, !P0 ;  /* 0x0000000705037207 */ /* 0x000fc40004000000 */
[----:B------:R-:W-:-:S03]  /*02f0*/  ISETP.GT.U32.AND P1, PT, R11, R2, PT ;  /* 0x000000020b00720c */ /* 0x000fc60003f24070 */
[----:B------:R-:W-:-:S05]  /*0300*/  IMAD.SHL.U32 R3, R3, 0x40, RZ ;  /* 0x0000004003037824 */ /* 0x000fca00078e00ff */
[----:B------:R-:W-:-:S04]  /*0310*/  LOP3.LUT R8, R3, 0x20, R6, 0xfe, !PT ;  /* 0x0000002003087812 */ /* 0x000fc800078efe06 */
[----:B------:R-:W-:Y:S01]  /*0320*/  PRMT R7, R8, 0x9910, RZ ;  /* 0x0000991008077816 */ /* 0x000fe200000000ff */
[----:B------:R-:W-:-:S04]  /*0330*/  @!P1 IMAD.IADD R2, R2, 0x1, -R11 ;  /* 0x0000000102029824 */ /* 0x000fc800078e0a0b */
[----:B------:R-:W-:Y:S02]  /*0340*/  IMAD R7, R7, 0x2aab, RZ ;  /* 0x00002aab07077824 */ /* 0x000fe400078e02ff */
[----:B------:R-:W-:-:S03]  /*0350*/  @!P2 IMAD.MOV R2, RZ, RZ, -R2 ;  /* 0x000000ffff02a224 */ /* 0x000fc600078e0a02 */
[----:B------:R-:W-:Y:S02]  /*0360*/  SHF.R.S32.HI R7, RZ, 0x10, R7 ;  /* 0x00000010ff077819 */ /* 0x000fe40000011407 */
[----:B------:R-:W-:Y:S02]  /*0370*/  SEL R5, R5, R2, !P0 ;  /* 0x0000000205057207 */ /* 0x000fe40004000000 */
[----:B------:R-:W-:-:S03]  /*0380*/  LOP3.LUT R7, R7, 0xffff, RZ, 0xc0, !PT ;  /* 0x0000ffff07077812 */ /* 0x000fc600078ec0ff */
[----:B------:R-:W-:Y:S01]  /*0390*/  IMAD R5, R4, 0x8, R5 ;  /* 0x0000000804057824 */ /* 0x000fe200078e0205 */
[----:B------:R-:W-:-:S03]  /*03a0*/  SHF.R.U32.HI R2, RZ, 0xf, R7 ;  /* 0x0000000fff027819 */ /* 0x000fc60000011607 */
[----:B------:R-:W-:Y:S01]  /*03b0*/  IMAD.SHL.U32 R60, R5, 0x40, RZ ;  /* 0x00000040053c7824 */ /* 0x000fe200078e00ff */
[----:B------:R-:W-:Y:S02]  /*03c0*/  LEA.HI R4, R7, R2, RZ, 0x19 ;  /* 0x0000000207047211 */ /* 0x000fe400078fc8ff */
[-C--:B------:R-:W-:Y:S02]  /*03d0*/  LOP3.LUT R5, R3, R6.reuse, RZ, 0xfc, !PT ;  /* 0x0000000603057212 */ /* 0x080fe400078efcff */
[----:B------:R-:W-:Y:S02]  /*03e0*/  LOP3.LUT R2, R60, R6, RZ, 0xfc, !PT ;  /* 0x000000063c027212 */ /* 0x000fe400078efcff */
[----:B------:R-:W-:Y:S01]  /*03f0*/  PRMT R13, R4, 0x9910, RZ ;  /* 0x00009910040d7816 */ /* 0x000fe200000000ff */
[----:B------:R-:W-:Y:S01]  /*0400*/  IMAD.HI R12, R5, 0x2aaaaaab, RZ ;  /* 0x2aaaaaab050c7827 */ /* 0x000fe200078e02ff */
[----:B------:R-:W-:-:S03]  /*0410*/  LOP3.LUT R4, R60, 0x20, R6, 0xfe, !PT ;  /* 0x000000203c047812 */ /* 0x000fc600078efe06 */
[----:B------:R-:W-:-:S04]  /*0420*/  IMAD.HI R7, R2, 0x3531dec1, RZ ;  /* 0x3531dec102077827 */ /* 0x000fc800078e02ff */
[----:B------:R-:W-:Y:S01]  /*0430*/  IMAD R13, R13, 0x300, RZ ;  /* 0x000003000d0d7824 */ /* 0x000fe200078e02ff */
[----:B------:R-:W-:Y:S01]  /*0440*/  SHF.R.U32.HI R10, RZ, 0x1f, R7 ;  /* 0x0000001fff0a7819 */ /* 0x000fe20000011607 */
[----:B------:R-:W-:-:S03]  /*0450*/  IMAD.HI R11, R4, 0x3531dec1, RZ ;  /* 0x3531dec1040b7827 */ /* 0x000fc600078e02ff */
[----:B------:R-:W-:Y:S01]  /*0460*/  LEA.HI R9, R7, R10, RZ, 0x1c ;  /* 0x0000000a07097211 */ /* 0x000fe200078fe0ff */
[----:B------:R-:W-:Y:S01]  /*0470*/  IMAD.MOV R17, RZ, RZ, -R13 ;  /* 0x000000ffff117224 */ /* 0x000fe200078e0a0d */
[----:B------:R-:W-:Y:S01]  /*0480*/  SHF.R.U32.HI R10, RZ, 0x1f, R11 ;  /* 0x0000001fff0a7819 */ /* 0x000fe2000001160b */
[----:B------:R-:W-:Y:S01]  /*0490*/  IMAD.SHL.U32 R7, R0, 0x8, RZ ;  /* 0x0000000800077824 */ /* 0x000fe200078e00ff */
[----:B------:R-:W-:Y:S01]  /*04a0*/  SHF.R.U32.HI R13, RZ, 0x1f, R12 ;  /* 0x0000001fff0d7819 */ /* 0x000fe2000001160c */
[----:B------:R-:W-:Y:S01]  /*04b0*/  IMAD R9, R9, -0x4d, R2 ;  /* 0xffffffb309097824 */ /* 0x000fe200078e0202 */
[----:B------:R-:W-:Y:S02]  /*04c0*/  PRMT R17, R17, 0x7710, RZ ;  /* 0x0000771011117816 */ /* 0x000fe400000000ff */
[----:B------:R-:W-:Y:S01]  /*04d0*/  LEA.HI R11, R11, R10, RZ, 0x1c ;  /* 0x0000000a0b0b7211 */ /* 0x000fe200078fe0ff */
[----:B------:R-:W-:Y:S01]  /*04e0*/  IMAD R40, R9, 0x300, RZ ;  /* 0x0000030009287824 */ /* 0x000fe200078e02ff */
[----:B------:R-:W-:Y:S01]  /*04f0*/  LEA.HI R12, R12, R13, RZ, 0x19 ;  /* 0x0000000d0c0c7211 */ /* 0x000fe200078fc8ff */
[----:B------:R-:W-:Y:S01]  /*0500*/  IMAD.IADD R8, R8, 0x1, R17 ;  /* 0x0000000108087824 */ /* 0x000fe200078e0211 */
[----:B------:R-:W-:Y:S01]  /*0510*/  LOP3.LUT R15, R7, 0x18, R0, 0x48, !PT ;  /* 0x00000018070f7812 */ /* 0x000fe200078e4800 */
[----:B------:R-:W-:Y:S01]  /*0520*/  IMAD R11, R11, -0x4d, R4 ;  /* 0xffffffb30b0b7824 */ /* 0x000fe200078e0204 */
[----:B------:R-:W-:Y:S01]  /*0530*/  LOP3.LUT R4, R40, 0x18, R7, 0xf8, !PT ;  /* 0x0000001828047812 */ /* 0x000fe200078ef807 */
[----:B------:R-:W-:Y:S01]  /*0540*/  IMAD R12, R12, -0x300, R5 ;  /* 0xfffffd000c0c7824 */ /* 0x000fe200078e0205 */
[----:B------:R-:W-:Y:S01]  /*0550*/  PRMT R20, R8, 0x9910, RZ ;  /* 0x0000991008147816 */ /* 0x000fe200000000ff */
[----:B------:R-:W-:Y:S01]  /*0560*/  IMAD R23, R11, 0x300, RZ ;  /* 0x000003000b177824 */ /* 0x000fe200078e02ff */
[----:B------:R-:W-:Y:S01]  /*0570*/  LOP3.LUT R13, R21, 0x10, RZ, 0xc0, !PT ;  /* 0x00000010150d7812 */ /* 0x000fe200078ec0ff */
[----:B------:R-:W-:Y:S01]  /*0580*/  IMAD R41, R12, 0x300, RZ ;  /* 0x000003000c297824 */ /* 0x000fe200078e02ff */
[--C-:B------:R-:W-:Y:S01]  /*0590*/  SHF.R.U32.HI R12, RZ, 0x1, R0.reuse ;  /* 0x00000001ff0c7819 */ /* 0x100fe20000011600 */
[----:B------:R-:W-:Y:S01]  /*05a0*/  IMAD R20, R20, 0x300, RZ ;  /* 0x0000030014147824 */ /* 0x000fe200078e02ff */
[----:B------:R-:W-:Y:S01]  /*05b0*/  LOP3.LUT R13, R13, 0xf, R0, 0xf8, !PT ;  /* 0x0000000f0d0d7812 */ /* 0x000fe200078ef800 */
[----:B------:R-:W-:Y:S01]  /*05c0*/  IMAD R15, R6, 0x20, R15 ;  /* 0x00000020060f7824 */ /* 0x000fe200078e020f */
[--C-:B------:R-:W-:Y:S01]  /*05d0*/  LOP3.LUT R6, R23, 0x18, R7.reuse, 0xf8, !PT ;  /* 0x0000001817067812 */ /* 0x100fe200078ef807 */
[----:B------:R-:W-:Y:S01]  /*05e0*/  IMAD.MOV.U32 R11, RZ, RZ, 0x2 ;  /* 0x00000002ff0b7424 */ /* 0x000fe200078e00ff */
[--C-:B------:R-:W-:Y:S01]  /*05f0*/  LOP3.LUT R8, R41, 0x18, R7.reuse, 0xf8, !PT ;  /* 0x0000001829087812 */ /* 0x100fe200078ef807 */
[----:B------:R-:W-:Y:S01]  /*0600*/  IMAD.SHL.U32 R2, R15, 0x2, RZ ;  /* 0x000000020f027824 */ /* 0x000fe200078e00ff */
[----:B------:R-:W-:Y:S01]  /*0610*/  LOP3.LUT R10, R20, 0x18, R7, 0xf8, !PT ;  /* 0x00000018140a7812 */ /* 0x000fe200078ef807 */
[----:B------:R-:W-:Y:S01]  /*0620*/  IMAD.WIDE R4, R4, R11, c[0x0][0x160] ;  /* 0x0000580004047625 */ /* 0x000fe200078e020b */
[----:B------:R-:W-:-:S03]  /*0630*/  LOP3.LUT R12, R12, 0x8, RZ, 0xc0, !PT ;  /* 0x000000080c0c7812 */ /* 0x000fc600078ec0ff */
[-C--:B------:R-:W-:Y:S01]  /*0640*/  IMAD.WIDE R6, R6, R11.reuse, c[0x0][0x160] ;  /* 0x0000580006067625 */ /* 0x080fe200078e020b */
[----:B------:R1:W-:Y:S03]  /*0650*/  LDGSTS.E.BYPASS.128 [R2], [R4.64] ;  /* 0x0000000004027fae */ /* 0x0003e6000b901c44 */
[-C--:B------:R-:W-:Y:S01]  /*0660*/  IMAD.WIDE R8, R8, R11.reuse, c[0x0][0x168] ;  /* 0x00005a0008087625 */ /* 0x080fe200078e020b */
[----:B------:R2:W-:Y:S03]  /*0670*/  LDGSTS.E.BYPASS.128 [R2+0x800], [R6.64] ;  /* 0x0080000006027fae */ /* 0x0005e6000b901c44 */
[----:B------:R-:W-:Y:S01]  /*0680*/  IMAD.WIDE R10, R10, R11, c[0x0][0x168] ;  /* 0x00005a000a0a7625 */ /* 0x000fe200078e020b */
[----:B------:R-:W0:Y:S03]  /*0690*/  LDGDEPBAR ;  /* 0x00000000000079af */ /* 0x000e260000000000 */
[----:B------:R-:W-:Y:S01]  /*06a0*/  IMAD.SHL.U32 R15, R0, 0x4, RZ ;  /* 0x00000004000f7824 */ /* 0x000fe200078e00ff */
[----:B------:R3:W-:Y:S01]  /*06b0*/  LDGSTS.E.BYPASS.128 [R2+0x1000], [R8.64] ;  /* 0x0100000008027fae */ /* 0x0007e2000b901c44 */
[----:B-1----:R-:W-:-:S03]  /*06c0*/  LOP3.LUT R5, R21, 0x8, RZ, 0xc0, !PT ;  /* 0x0000000815057812 */ /* 0x002fc600078ec0ff */
[----:B------:R1:W-:Y:S01]  /*06d0*/  LDGSTS.E.BYPASS.128 [R2+0x1800], [R10.64] ;  /* 0x018000000a027fae */ /* 0x0003e2000b901c44 */
[--C-:B--2---:R-:W-:Y:S01]  /*06e0*/  LOP3.LUT R6, R5, 0x7, R0.reuse, 0xf8, !PT ;  /* 0x0000000705067812 */ /* 0x104fe200078ef800 */
[----:B------:R-:W-:Y:S01]  /*06f0*/  IMAD.SHL.U32 R5, R13, 0x20, RZ ;  /* 0x000000200d057824 */ /* 0x000fe200078e00ff */
[C---:B------:R-:W-:Y:S01]  /*0700*/  LOP3.LUT R4, R15.reuse, 0x18, R0, 0x48, !PT ;  /* 0x000000180f047812 */ /* 0x040fe200078e4800 */
[----:B------:R-:W0:Y:S01]  /*0710*/  LDGDEPBAR ;  /* 0x00000000000079af */ /* 0x000e220000000000 */
[----:B------:R-:W-:Y:S01]  /*0720*/  LOP3.LUT R22, R15, 0x8, RZ, 0xc0, !PT ;  /* 0x000000080f167812 */ /* 0x000fe200078ec0ff */
[----:B------:R-:W-:Y:S01]  /*0730*/  IMAD.SHL.U32 R7, R6, 0x20, RZ ;  /* 0x0000002006077824 */ /* 0x000fe200078e00ff */
[----:B---3--:R-:W-:-:S03]  /*0740*/  LOP3.LUT R8, R12, 0x18, R15, 0x78, !PT ;  /* 0x000000180c087812 */ /* 0x008fc600078e780f */
[C---:B------:R-:W-:Y:S01]  /*0750*/  IMAD.IADD R64, R4.reuse, 0x1, R7 ;  /* 0x0000000104407824 */ /* 0x040fe200078e0207 */
[----:B------:R-:W-:Y:S02]  /*0760*/  LOP3.LUT R63, R4, R7, RZ, 0xfc, !PT ;  /* 0x00000007043f7212 */ /* 0x000fe400078efcff */
[----:B------:R-:W-:Y:S01]  /*0770*/  LOP3.LUT R66, R8, R5, RZ, 0xfc, !PT ;  /* 0x0000000508427212 */ /* 0x000fe200078efcff */
[----:B------:R-:W-:Y:S01]  /*0780*/  IMAD.SHL.U32 R64, R64, 0x2, RZ ;  /* 0x0000000240407824 */ /* 0x000fe200078e00ff */
[----:B------:R-:W-:Y:S01]  /*0790*/  LOP3.LUT R7, R12, 0x10, R15, 0xf8, !PT ;  /* 0x000000100c077812 */ /* 0x000fe200078ef80f */
[----:B------:R-:W-:Y:S01]  /*07a0*/  IMAD.SHL.U32 R63, R63, 0x2, RZ ;  /* 0x000000023f3f7824 */ /* 0x000fe200078e00ff */
[----:B------:R-:W-:Y:S01]  /*07b0*/  LOP3.LUT R4, R0, 0x8, RZ, 0xc0, !PT ;  /* 0x0000000800047812 */ /* 0x000fe200078ec0ff */
[----:B------:R-:W-:Y:S01]  /*07c0*/  IMAD.SHL.U32 R66, R66, 0x2, RZ ;  /* 0x0000000242427824 */ /* 0x000fe200078e00ff */
[----:B------:R-:W-:Y:S02]  /*07d0*/  LOP3.LUT R22, R7, 0x10, R22, 0x1e, !PT ;  /* 0x0000001007167812 */ /* 0x000fe400078e1e16 */
[----:B------:R-:W-:-:S02]  /*07e0*/  LOP3.LUT R21, R4, 0x10, R21, 0xf8, !PT ;  /* 0x0000001004157812 */ /* 0x000fc400078ef815 */
[----:B------:R-:W-:Y:S02]  /*07f0*/  LOP3.LUT R61, R22, R5, RZ, 0xfc, !PT ;  /* 0x00000005163d7212 */ /* 0x000fe400078efcff */
[----:B------:R-:W-:Y:S01]  /*0800*/  LOP3.LUT R21, R21, 0x7, R0, 0xf8, !PT ;  /* 0x0000000715157812 */ /* 0x000fe200078ef800 */
[----:B------:R-:W-:-:S04]  /*0810*/  DEPBAR.LE SB0, 0x0 ;  /* 0x000080000000791a */ /* 0x000fc80000000000 */
[----:B------:R-:W-:Y:S01]  /*0820*/  BAR.SYNC.DEFER_BLOCKING 0x0 ;  /* 0x0000000000007b1d */ /* 0x000fe20000010000 */
[----:B------:R-:W-:Y:S01]  /*0830*/  LEA R21, R21, 0x400, 0x5 ;  /* 0x0000040015157811 */ /* 0x000fe200078e28ff */
[----:B------:R-:W-:-:S03]  /*0840*/  IMAD.SHL.U32 R61, R61, 0x2, RZ ;  /* 0x000000023d3d7824 */ /* 0x000fc600078e00ff */
[----:B------:R-:W-:Y:S02]  /*0850*/  LOP3.LUT R65, R21, R8, RZ, 0xfc, !PT ;  /* 0x0000000815417212 */ /* 0x000fe400078efcff */
[----:B------:R-:W-:Y:S01]  /*0860*/  LOP3.LUT R62, R22, R21, RZ, 0xfc, !PT ;  /* 0x00000015163e7212 */ /* 0x000fe200078efcff */
[----:B------:R-:W-:-:S04]  /*0870*/  IMAD.WIDE R22, R23, 0x2, RZ ;  /* 0x0000000217167825 */ /* 0x000fc800078e02ff */
[----:B------:R-:W-:Y:S02]  /*0880*/  IMAD.SHL.U32 R65, R65, 0x2, RZ ;  /* 0x0000000241417824 */ /* 0x000fe400078e00ff */
[----:B------:R-:W-:-:S04]  /*0890*/  IMAD.WIDE R20, R20, 0x2, RZ ;  /* 0x0000000214147825 */ /* 0x000fc800078e02ff */
[----:B------:R-:W-:Y:S01]  /*08a0*/  IMAD.SHL.U32 R62, R62, 0x2, RZ ;  /* 0x000000023e3e7824 */ /* 0x000fe200078e00ff */
[----:B------:R-:W-:Y:S04]  /*08b0*/  LDSM.16.M88.4 R16, [R66] ;  /* 0x000000004210783b */ /* 0x000fe80000000200 */
[----:B------:R-:W2:Y:S04]  /*08c0*/  LDSM.16.M88.4 R44, [R63+0x1000] ;  /* 0x001000003f2c783b */ /* 0x000ea80000000200 */
[----:B------:R-:W3:Y:S04]  /*08d0*/  LDSM.16.M88.4 R32, [R63+0x1400] ;  /* 0x001400003f20783b */ /* 0x000ee80000000200 */
[----:B------:R-:W4:Y:S04]  /*08e0*/  LDSM.16.M88.4 R28, [R64+0x1800] ;  /* 0x00180000401c783b */ /* 0x000f280000000200 */
[----:B------:R-:W4:Y:S04]  /*08f0*/  LDSM.16.M88.4 R12, [R63+0x1c00] ;  /* 0x001c00003f0c783b */ /* 0x000f280000000200 */
[----:B------:R-:W4:Y:S04]  /*0900*/  LDSM.16.M88.4 R4, [R61] ;  /* 0x000000003d04783b */ /* 0x000f280000000200 */
[----:B-1----:R-:W1:Y:S01]  /*0910*/  LDSM.16.M88.4 R8, [R65] ;  /* 0x000000004108783b */ /* 0x002e620000000200 */
[C---:B--2---:R-:W-:Y:S08]  /*0920*/  HMMA.16816.F32.BF16 R24, R16.reuse, R44, RZ ;  /* 0x0000002c1018723c */ /* 0x044ff000000418ff */
[C---:B---3--:R-:W-:Y:S08]  /*0930*/  HMMA.16816.F32.BF16 R36, R16.reuse, R32, RZ ;  /* 0x000000201024723c */ /* 0x048ff000000418ff */
[C---:B----4-:R-:W-:Y:S08]  /*0940*/  HMMA.16816.F32.BF16 R48, R16.reuse, R28, RZ ;  /* 0x0000001c1030723c */ /* 0x050ff000000418ff */
[----:B------:R-:W-:Y:S08]  /*0950*/  HMMA.16816.F32.BF16 R16, R16, R12, RZ ;  /* 0x0000000c1010723c */ /* 0x000ff000000418ff */
[C---:B------:R-:W-:Y:S08]  /*0960*/  HMMA.16816.F32.BF16 R24, R4.reuse, R46, R24 ;  /* 0x0000002e0418723c */ /* 0x040ff00000041818 */
[C---:B------:R-:W-:Y:S08]  /*0970*/  HMMA.16816.F32.BF16 R36, R4.reuse, R34, R36 ;  /* 0x000000220424723c */ /* 0x040ff00000041824 */
[C---:B------:R-:W-:Y:S08]  /*0980*/  HMMA.16816.F32.BF16 R48, R4.reuse, R30, R48 ;  /* 0x0000001e0430723c */ /* 0x040ff00000041830 */
[----:B------:R-:W-:Y:S07]  /*0990*/  HMMA.16816.F32.BF16 R4, R4, R14, R16 ;  /* 0x0000000e0404723c */ /* 0x000fee0000041810 */
[----:B------:R-:W-:Y:S01]  /*09a0*/  IMAD.WIDE.U32 R16, R42, 0x10, RZ ;  /* 0x000000102a107825 */ /* 0x000fe200078e00ff */
[----:B-1----:R-:W-:Y:S03]  /*09b0*/  HMMA.16816.F32.BF16 R52, R8, R44, RZ ;  /* 0x0000002c0834723c */ /* 0x002fe600000418ff */
[----:B------:R-:W-:Y:S01]  /*09c0*/  IMAD.WIDE R18, R41, 0x2, RZ ;  /* 0x0000000229127825 */ /* 0x000fe200078e02ff */
[----:B------:R-:W-:-:S02]  /*09d0*/  LOP3.LUT R70, R16, R22, RZ, 0xfc, !PT ;  /* 0x0000001610467212 */ /* 0x000fc400078efcff */
[C---:B------:R-:W-:Y:S02]  /*09e0*/  LOP3.LUT R74, R16.reuse, R20, RZ, 0xfc, !PT ;  /* 0x00000014104a7212 */ /* 0x040fe400078efcff */
[----:B------:R-:W-:Y:S02]  /*09f0*/  LOP3.LUT R72, R16, R18, RZ, 0xfc, !PT ;  /* 0x0000001210487212 */ /* 0x000fe400078efcff */
[----:B------:R-:W-:Y:S01]  /*0a00*/  LOP3.LUT R44, R17, R19, RZ, 0xfc, !PT ;  /* 0x00000013112c7212 */ /* 0x000fe200078efcff */
[----:B------:R-:W-:Y:S01]  /*0a10*/  IMAD.WIDE R18, R40, 0x2, RZ ;  /* 0x0000000228127825 */ /* 0x000fe200078e02ff */
[----:B------:R-:W-:Y:S01]  /*0a20*/  IADD3 R70, P2, R70, c[0x0][0x160], RZ ;  /* 0x0000580046467a10 */ /* 0x000fe20007f5e0ff */
[----:B------:R-:W-:Y:S01]  /*0a30*/  HMMA.16816.F32.BF16 R40, R8, R32, RZ ;  /* 0x000000200828723c */ /* 0x000fe200000418ff */
[----:B------:R-:W-:Y:S02]  /*0a40*/  IADD3 R72, P1, R72, c[0x0][0x168], RZ ;  /* 0x00005a0048487a10 */ /* 0x000fe40007f3e0ff */
[----:B------:R-:W-:-:S02]  /*0a50*/  LOP3.LUT R68, R16, R18, RZ, 0xfc, !PT ;  /* 0x0000001210447212 */ /* 0x000fc400078efcff */
[C---:B------:R-:W-:Y:S02]  /*0a60*/  LOP3.LUT R45, R17.reuse, R19, RZ, 0xfc, !PT ;  /* 0x00000013112d7212 */ /* 0x040fe400078efcff */
[C---:B------:R-:W-:Y:S02]  /*0a70*/  LOP3.LUT R33, R17.reuse, R23, RZ, 0xfc, !PT ;  /* 0x0000001711217212 */ /* 0x040fe400078efcff */
[----:B------:R-:W-:Y:S02]  /*0a80*/  LOP3.LUT R32, R17, R21, RZ, 0xfc, !PT ;  /* 0x0000001511207212 */ /* 0x000fe400078efcff */
[----:B------:R-:W1:Y:S04]  /*0a90*/  LDSM.16.M88.4 R16, [R62] ;  /* 0x000000003e10783b */ /* 0x000e680000000200 */
[----:B------:R-:W-:Y:S01]  /*0aa0*/  BAR.SYNC.DEFER_BLOCKING 0x0 ;  /* 0x0000000000007b1d */ /* 0x000fe20000010000 */
[----:B------:R-:W-:Y:S01]  /*0ab0*/  IADD3 R68, P3, R68, c[0x0][0x160], RZ ;  /* 0x0000580044447a10 */ /* 0x000fe20007f7e0ff */
[----:B------:R-:W-:Y:S01]  /*0ac0*/  HMMA.16816.F32.BF16 R20, R8, R28, RZ ;  /* 0x0000001c0814723c */ /* 0x000fe200000418ff */
[----:B------:R-:W-:-:S02]  /*0ad0*/  IADD3 R74, P0, R74, c[0x0][0x168], RZ ;  /* 0x00005a004a4a7a10 */ /* 0x000fc40007f1e0ff */
[----:B------:R-:W-:Y:S02]  /*0ae0*/  IADD3.X R69, R45, c[0x0][0x164], RZ, P3, !PT ;  /* 0x000059002d457a10 */ /* 0x000fe40001ffe4ff */
[----:B------:R-:W-:Y:S02]  /*0af0*/  IADD3.X R71, R33, c[0x0][0x164], RZ, P2, !PT ;  /* 0x0000590021477a10 */ /* 0x000fe400017fe4ff */
[----:B------:R-:W-:Y:S01]  /*0b00*/  IADD3.X R73, R44, c[0x0][0x16c], RZ, P1, !PT ;  /* 0x00005b002c497a10 */ /* 0x000fe20000ffe4ff */
[----:B------:R-:W-:Y:S01]  /*0b10*/  HMMA.16816.F32.BF16 R8, R8, R12, RZ ;  /* 0x0000000c0808723c */ /* 0x000fe200000418ff */
[----:B------:R-:W-:Y:S01]  /*0b20*/  IADD3.X R75, R32, c[0x0][0x16c], RZ, P0, !PT ;  /* 0x00005b00204b7a10 */ /* 0x000fe200007fe4ff */
[----:B------:R-:W-:Y:S01]  /*0b30*/  @!PT LDS RZ, [RZ] ;  /* 0x00000000fffff984 */ /* 0x000fe20000000800 */
[----:B------:R-:W-:Y:S01]  /*0b40*/  @!PT LDS RZ, [RZ] ;  /* 0x00000000fffff984 */ /* 0x000fe20000000800 */
[----:B------:R-:W-:Y:S01]  /*0b50*/  @!PT LDS RZ, [RZ] ;  /* 0x00000000fffff984 */ /* 0x000fe20000000800 */
[----:B------:R2:W-:Y:S04]  /*0b60*/  LDGSTS.E.BYPASS.128 [R2], [R68.64+0x40] ;  /* 0x0000004044027fae */ /* 0x0005e8000b901c44 */
[----:B------:R2:W-:Y:S04]  /*0b70*/  LDGSTS.E.BYPASS.128 [R2+0x800], [R70.64+0x40] ;  /* 0x0080004046027fae */ /* 0x0005e8000b901c44 */
[----:B------:R-:W0:Y:S04]  /*0b80*/  LDGDEPBAR ;  /* 0x00000000000079af */ /* 0x000e280000000000 */
[----:B------:R2:W-:Y:S01]  /*0b90*/  LDGSTS.E.BYPASS.128 [R2+0x1000], [R72.64+0x40] ;  /* 0x0100004048027fae */ /* 0x0005e2000b901c44 */
[C---:B-1----:R-:W-:Y:S03]  /*0ba0*/  HMMA.16816.F32.BF16 R44, R16.reuse, R46, R52 ;  /* 0x0000002e102c723c */ /* 0x042fe60000041834 */
[----:B------:R2:W-:Y:S04]  /*0bb0*/  LDGSTS.E.BYPASS.128 [R2+0x1800], [R74.64+0x40] ;  /* 0x018000404a027fae */ /* 0x0005e8000b901c44 */
[----:B------:R-:W0:Y:S01]  /*0bc0*/  LDGDEPBAR ;  /* 0x00000000000079af */ /* 0x000e220000000000 */
[C---:B------:R-:W-:Y:S08]  /*0bd0*/  HMMA.16816.F32.BF16 R32, R16.reuse, R34, R40 ;  /* 0x000000221020723c */ /* 0x040ff00000041828 */
[C---:B------:R-:W-:Y:S08]  /*0be0*/  HMMA.16816.F32.BF16 R20, R16.reuse, R30, R20 ;  /* 0x0000001e1014723c */ /* 0x040ff00000041814 */
[----:B------:R-:W-:Y:S01]  /*0bf0*/  HMMA.16816.F32.BF16 R12, R16, R14, R8 ;  /* 0x0000000e100c723c */ /* 0x000fe20000041808 */
[----:B------:R-:W-:-:S04]  /*0c00*/  DEPBAR.LE SB0, 0x0 ;  /* 0x000080000000791a */ /* 0x000fc80000000000 */
[----:B------:R-:W-:Y:S06]  /*0c10*/  BAR.SYNC.DEFER_BLOCKING 0x0 ;  /* 0x0000000000007b1d */ /* 0x000fec0000010000 */
[----:B------:R-:W-:Y:S04]  /*0c20*/  LDSM.16.M88.4 R52, [R63+0x1000] ;  /* 0x001000003f34783b */ /* 0x000fe80000000200 */
[----:B------:R-:W1:Y:S04]  /*0c30*/  LDSM.16.M88.4 R16, [R65] ;  /* 0x000000004110783b */ /* 0x000e680000000200 */
[----:B------:R-:W3:Y:S04]  /*0c40*/  LDSM.16.M88.4 R40, [R63+0x1400] ;  /* 0x001400003f28783b */ /* 0x000ee80000000200 */
[----:B------:R-:W4:Y:S04]  /*0c50*/  LDSM.16.M88.4 R28, [R64+0x1800] ;  /* 0x00180000401c783b */ /* 0x000f280000000200 */
[----:B------:R-:W2:Y:S04]  /*0c60*/  LDSM.16.M88.4 R8, [R63+0x1c00] ;  /* 0x001c00003f08783b */ /* 0x000ea80000000200 */
[----:B------:R-:W2:Y:S01]  /*0c70*/  LDSM.16.M88.4 R56, [R66] ;  /* 0x000000004238783b */ /* 0x000ea20000000200 */
[C---:B-1----:R-:W-:Y:S08]  /*0c80*/  HMMA.16816.F32.BF16 R44, R16.reuse, R52, R44 ;  /* 0x00000034102c723c */ /* 0x042ff0000004182c */
[C---:B---3--:R-:W-:Y:S08]  /*0c90*/  HMMA.16816.F32.BF16 R32, R16.reuse, R40, R32 ;  /* 0x000000281020723c */ /* 0x048ff00000041820 */
[C---:B----4-:R-:W-:Y:S08]  /*0ca0*/  HMMA.16816.F32.BF16 R20, R16.reuse, R28, R20 ;  /* 0x0000001c1014723c */ /* 0x050ff00000041814 */
[----:B--2---:R-:W-:Y:S01]  /*0cb0*/  HMMA.16816.F32.BF16 R12, R16, R8, R12 ;  /* 0x00000008100c723c */ /* 0x004fe2000004180c */
[----:B------:R-:W1:Y:S07]  /*0cc0*/  LDSM.16.M88.4 R16, [R61] ;  /* 0x000000003d10783b */ /* 0x000e6e0000000200 */
[C---:B------:R-:W-:Y:S08]  /*0cd0*/  HMMA.16816.F32.BF16 R24, R56.reuse, R52, R24 ;  /* 0x000000343818723c */ /* 0x040ff00000041818 */
[C---:B------:R-:W-:Y:S08]  /*0ce0*/  HMMA.16816.F32.BF16 R36, R56.reuse, R40, R36 ;  /* 0x000000283824723c */ /* 0x040ff00000041824 */
[C---:B------:R-:W-:Y:S08]  /*0cf0*/  HMMA.16816.F32.BF16 R48, R56.reuse, R28, R48 ;  /* 0x0000001c3830723c */ /* 0x040ff00000041830 */
[----:B------:R-:W-:Y:S08]  /*0d00*/  HMMA.16816.F32.BF16 R4, R56, R8, R4 ;  /* 0x000000083804723c */ /* 0x000ff00000041804 */
[C---:B-1----:R-:W-:Y:S08]  /*0d10*/  HMMA.16816.F32.BF16 R24, R16.reuse, R54, R24 ;  /* 0x000000361018723c */ /* 0x042ff00000041818 */
[C---:B------:R-:W-:Y:S08]  /*0d20*/  HMMA.16816.F32.BF16 R36, R16.reuse, R42, R36 ;  /* 0x0000002a1024723c */ /* 0x040ff00000041824 */
[C---:B------:R-:W-:Y:S08]  /*0d30*/  HMMA.16816.F32.BF16 R48, R16.reuse, R30, R48 ;  /* 0x0000001e1030723c */ /* 0x040ff00000041830 */
[----:B------:R-:W-:Y:S01]  /*0d40*/  HMMA.16816.F32.BF16 R4, R16, R10, R4 ;  /* 0x0000000a1004723c */ /* 0x000fe20000041804 */
[----:B------:R-:W1:Y:S04]  /*0d50*/  LDSM.16.M88.4 R16, [R62] ;  /* 0x000000003e10783b */ /* 0x000e680000000200 */
[----:B------:R-:W-:Y:S06]  /*0d60*/  BAR.SYNC.DEFER_BLOCKING 0x0 ;  /* 0x0000000000007b1d */ /* 0x000fec0000010000 */
        /* <DEDUP_REMOVED lines=447> */
[----:B------:R-:W-:Y:S04]  /*2960*/  LDSM.16.M88.4 R12, [R66] ;  /* 0x00000000420c783b */ /* 0x000fe80000000200 */
[----:B------:R-:W1:Y:S04]  /*2970*/  LDSM.16.M88.4 R16, [R63+0x1000] ;  /* 0x001000003f10783b */ /* 0x000e680000000200 */
        /* <DEDUP_REMOVED lines=324> */
[----:B------:R-:W3:Y:S04]  /*3dc0*/  LDSM.16.M88.4 R12, [R65] ;  /* 0x00000000410c783b */ /* 0x000ee80000000200 */
[----:B------:R-:W4:Y:S04]  /*3dd0*/  LDSM.16.M88.4 R20, [R63+0x1400] ;  /* 0x001400003f14783b */ /* 0x000f280000000200 */
[----:B------:R-:W2:Y:S04]  /*3de0*/  LDSM.16.M88.4 R32, [R64+0x1800] ;  /* 0x001800004020783b */ /* 0x000ea80000000200 */
[----:B------:R-:W2:Y:S01]  /*3df0*/  LDSM.16.M88.4 R44, [R63+0x1c00] ;  /* 0x001c00003f2c783b */ /* 0x000ea20000000200 */
[-C--:B-1----:R-:W-:Y:S08]  /*3e00*/  HMMA.16816.F32.BF16 R24, R16, R8.reuse, R24 ;  /* 0x000000081018723c */ /* 0x082ff00000041818 */
[----:B---3--:R-:W-:Y:S07]  /*3e10*/  HMMA.16816.F32.BF16 R28, R12, R8, R28 ;  /* 0x000000080c1c723c */ /* 0x008fee000004181c */
[C---:B------:R-:W-:Y:S01]  /*3e20*/  IMAD.SHL.U32 R9, R0.reuse, 0x10, RZ ;  /* 0x0000001000097824 */ /* 0x040fe200078e00ff */
[----:B----4-:R-:W-:Y:S01]  /*3e30*/  HMMA.16816.F32.BF16 R36, R16, R20, R36 ;  /* 0x000000141024723c */ /* 0x010fe20000041824 */
[----:B------:R-:W-:-:S03]  /*3e40*/  IMAD.SHL.U32 R8, R0, 0x2, RZ ;  /* 0x0000000200087824 */ /* 0x000fc600078e00ff */
[----:B------:R-:W-:-:S04]  /*3e50*/  LOP3.LUT R9, R9, 0x5c0, RZ, 0xc0, !PT ;  /* 0x000005c009097812 */ /* 0x000fc800078ec0ff */
[----:B------:R-:W-:Y:S08]  /*3e60*/  HMMA.16816.F32.BF16 R40, R12, R20, R40 ;  /* 0x000000140c28723c */ /* 0x000ff00000041828 */
[-C--:B--2---:R-:W-:Y:S08]  /*3e70*/  HMMA.16816.F32.BF16 R48, R16, R32.reuse, R48 ;  /* 0x000000201030723c */ /* 0x084ff00000041830 */
[----:B------:R-:W-:Y:S08]  /*3e80*/  HMMA.16816.F32.BF16 R52, R12, R32, R52 ;  /* 0x000000200c34723c */ /* 0x000ff00000041834 */
[-C--:B------:R-:W-:Y:S01]  /*3e90*/  HMMA.16816.F32.BF16 R4, R16, R44.reuse, R4 ;  /* 0x0000002c1004723c */ /* 0x080fe20000041804 */
[----:B------:R-:W1:Y:S07]  /*3ea0*/  LDSM.16.M88.4 R16, [R61] ;  /* 0x000000003d10783b */ /* 0x000e6e0000000200 */
[----:B------:R-:W-:Y:S01]  /*3eb0*/  HMMA.16816.F32.BF16 R56, R12, R44, R56 ;  /* 0x0000002c0c38723c */ /* 0x000fe20000041838 */
[----:B------:R-:W2:Y:S04]  /*3ec0*/  LDSM.16.M88.4 R12, [R62] ;  /* 0x000000003e0c783b */ /* 0x000ea80000000200 */
[----:B------:R-:W-:Y:S06]  /*3ed0*/  BAR.SYNC.DEFER_BLOCKING 0x0 ;  /* 0x0000000000007b1d */ /* 0x000fec0000010000 */
[----:B------:R-:W-:Y:S01]  /*3ee0*/  @!PT LDS RZ, [RZ] ;  /* 0x00000000fffff984 */ /* 0x000fe20000000800 */
[----:B------:R-:W-:Y:S01]  /*3ef0*/  @!PT LDS RZ, [RZ] ;  /* 0x00000000fffff984 */ /* 0x000fe20000000800 */
[----:B------:R-:W-:Y:S01]  /*3f00*/  @!PT LDS RZ, [RZ] ;  /* 0x00000000fffff984 */ /* 0x000fe20000000800 */
[----:B------:R3:W-:Y:S04]  /*3f10*/  LDGSTS.E.BYPASS.128 [R2], [R68.64+0x600], !PT ;  /* 0x0000060044027fae */ /* 0x0007e8000f901c44 */
[----:B------:R3:W-:Y:S01]  /*3f20*/  LDGSTS.E.BYPASS.128 [R2+0x800], [R70.64+0x600], !PT ;  /* 0x0080060046027fae */ /* 0x0007e2000f901c44 */
[-C--:B-1----:R-:W-:Y:S03]  /*3f30*/  HMMA.16816.F32.BF16 R24, R16, R10.reuse, R24 ;  /* 0x0000000a1018723c */ /* 0x082fe60000041818 */
[----:B------:R-:W0:Y:S04]  /*3f40*/  LDGDEPBAR ;  /* 0x00000000000079af */ /* 0x000e280000000000 */
[----:B------:R3:W-:Y:S01]  /*3f50*/  LDGSTS.E.BYPASS.128 [R2+0x1000], [R72.64+0x600], !PT ;  /* 0x0100060048027fae */ /* 0x0007e2000f901c44 */
[----:B--2---:R-:W-:Y:S03]  /*3f60*/  HMMA.16816.F32.BF16 R28, R12, R10, R28 ;  /* 0x0000000a0c1c723c */ /* 0x004fe6000004181c */
[----:B------:R3:W-:Y:S04]  /*3f70*/  LDGSTS.E.BYPASS.128 [R2+0x1800], [R74.64+0x600], !PT ;  /* 0x018006004a027fae */ /* 0x0007e8000f901c44 */
[----:B------:R-:W0:Y:S01]  /*3f80*/  LDGDEPBAR ;  /* 0x00000000000079af */ /* 0x000e220000000000 */
[----:B------:R-:W-:Y:S01]  /*3f90*/  LOP3.LUT R10, R9, 0x6, R8, 0xf8, !PT ;  /* 0x00000006090a7812 */ /* 0x000fe200078ef808 */
[----:B------:R-:W-:Y:S01]  /*3fa0*/  IMAD.SHL.U32 R8, R0, 0x8, RZ ;  /* 0x0000000800087824 */ /* 0x000fe200078e00ff */
[----:B------:R-:W-:Y:S01]  /*3fb0*/  SHF.R.U32.HI R11, RZ, 0x2, R0 ;  /* 0x00000002ff0b7819 */ /* 0x000fe20000011600 */
[----:B------:R-:W-:Y:S03]  /*3fc0*/  HMMA.16816.F32.BF16 R36, R16, R22, R36 ;  /* 0x000000161024723c */ /* 0x000fe60000041824 */
[----:B------:R-:W-:-:S02]  /*3fd0*/  LOP3.LUT R10, R10, 0x8, R11, 0xf8, !PT ;  /* 0x000000080a0a7812 */ /* 0x000fc400078ef80b */
[----:B------:R-:W-:Y:S02]  /*3fe0*/  LOP3.LUT R11, R8, 0x3f8, RZ, 0xc0, !PT ;  /* 0x000003f8080b7812 */ /* 0x000fe400078ec0ff */
[----:B------:R-:W-:Y:S01]  /*3ff0*/  F2FP.BF16.PACK_AB R24, R25, R24 ;  /* 0x000000181918723e */ /* 0x000fe200000010ff */
[C---:B------:R-:W-:Y:S01]  /*4000*/  HMMA.16816.F32.BF16 R48, R16.reuse, R34, R48 ;  /* 0x000000221030723c */ /* 0x040fe20000041830 */
[----:B------:R-:W-:Y:S02]  /*4010*/  F2FP.BF16.PACK_AB R27, R27, R26 ;  /* 0x0000001a1b1b723e */ /* 0x000fe400000010ff */
[----:B------:R-:W-:Y:S02]  /*4020*/  LOP3.LUT R3, R3, 0x38, R8, 0xf8, !PT ;  /* 0x0000003803037812 */ /* 0x000fe400078ef808 */
[----:B------:R-:W-:Y:S02]  /*4030*/  F2FP.BF16.PACK_AB R28, R29, R28 ;  /* 0x0000001c1d1c723e */ /* 0x000fe400000010ff */
[----:B------:R-:W-:Y:S01]  /*4040*/  F2FP.BF16.PACK_AB R31, R31, R30 ;  /* 0x0000001e1f1f723e */ /* 0x000fe200000010ff */
[----:B------:R-:W-:Y:S01]  /*4050*/  HMMA.16816.F32.BF16 R4, R16, R46, R4 ;  /* 0x0000002e1004723c */ /* 0x000fe20000041804 */
[----:B------:R-:W-:Y:S01]  /*4060*/  ISETP.GE.AND P0, PT, R3, 0x300, PT ;  /* 0x000003000300780c */ /* 0x000fe20003f06270 */
[----:B------:R-:W-:-:S06]  /*4070*/  DEPBAR.LE SB0, 0x0 ;  /* 0x000080000000791a */ /* 0x000fcc0000000000 */
[C---:B------:R-:W-:Y:S01]  /*4080*/  HMMA.16816.F32.BF16 R40, R12.reuse, R22, R40 ;  /* 0x000000160c28723c */ /* 0x040fe20000041828 */
[C---:B------:R-:W-:Y:S02]  /*4090*/  LOP3.LUT R17, R9.reuse, 0x200, RZ, 0xfc, !PT ;  /* 0x0000020009117812 */ /* 0x040fe400078efcff */
[-C--:B------:R-:W-:Y:S02]  /*40a0*/  LEA.HI R9, R9, R10.reuse, RZ, 0x1d ;  /* 0x0000000a09097211 */ /* 0x080fe400078fe8ff */
[----:B------:R-:W-:Y:S02]  /*40b0*/  LEA.HI R10, R17, R10, RZ, 0x1d ;  /* 0x0000000a110a7211 */ /* 0x000fe400078fe8ff */
[----:B------:R-:W-:Y:S01]  /*40c0*/  F2FP.BF16.PACK_AB R36, R37, R36 ;  /* 0x000000242524723e */ /* 0x000fe200000010ff */
[----:B------:R-:W-:Y:S01]  /*40d0*/  HMMA.16816.F32.BF16 R52, R12, R34, R52 ;  /* 0x000000220c34723c */ /* 0x000fe20000041834 */
[----:B------:R-:W-:Y:S01]  /*40e0*/  F2FP.BF16.PACK_AB R39, R39, R38 ;  /* 0x000000262727723e */ /* 0x000fe200000010ff */
[----:B------:R-:W-:Y:S01]  /*40f0*/  IMAD.SHL.U32 R10, R10, 0x2, RZ ;  /* 0x000000020a0a7824 */ /* 0x000fe200078e00ff */
[----:B------:R-:W-:Y:S01]  /*4100*/  F2FP.BF16.PACK_AB R48, R49, R48 ;  /* 0x000000303130723e */ /* 0x000fe200000010ff */
[----:B------:R-:W-:Y:S01]  /*4110*/  IMAD.MOV.U32 R23, RZ, RZ, 0x2 ;  /* 0x00000002ff177424 */ /* 0x000fe200078e00ff */
[----:B------:R-:W-:-:S03]  /*4120*/  F2FP.BF16.PACK_AB R51, R51, R50 ;  /* 0x000000323333723e */ /* 0x000fc600000010ff */
[----:B------:R-:W-:Y:S01]  /*4130*/  HMMA.16816.F32.BF16 R56, R12, R46, R56 ;  /* 0x0000002e0c38723c */ /* 0x000fe20000041838 */
[----:B------:R-:W-:Y:S02]  /*4140*/  F2FP.BF16.PACK_AB R18, R5, R4 ;  /* 0x000000040512723e */ /* 0x000fe400000010ff */
[----:B------:R-:W-:-:S04]  /*4150*/  F2FP.BF16.PACK_AB R17, R7, R6 ;  /* 0x000000060711723e */ /* 0x000fc800000010ff */
[----:B------:R-:W-:Y:S02]  /*4160*/  LOP3.LUT R12, R11, 0x400, RZ, 0xfc, !PT ;  /* 0x000004000b0c7812 */ /* 0x000fe400078efcff */
[----:B------:R-:W-:Y:S02]  /*4170*/  F2FP.BF16.PACK_AB R40, R41, R40 ;  /* 0x000000282928723e */ /* 0x000fe400000010ff */
[----:B------:R-:W-:Y:S02]  /*4180*/  SHF.R.U32.HI R13, RZ, 0x3, R12 ;  /* 0x00000003ff0d7819 */ /* 0x000fe4000001160c */
[----:B------:R-:W-:Y:S02]  /*4190*/  LOP3.LUT R12, R0, 0x78, RZ, 0xc0, !PT ;  /* 0x00000078000c7812 */ /* 0x000fe400078ec0ff */
[----:B------:R-:W-:Y:S02]  /*41a0*/  LOP3.LUT R14, R13, 0xf8, RZ, 0xc0, !PT ;  /* 0x000000f80d0e7812 */ /* 0x000fe400078ec0ff */
[----:B------:R-:W-:Y:S01]  /*41b0*/  F2FP.BF16.PACK_AB R43, R43, R42 ;  /* 0x0000002a2b2b723e */ /* 0x000fe200000010ff */
[----:B------:R-:W-:Y:S01]  /*41c0*/  IMAD.IADD R12, R11, 0x1, R12 ;  /* 0x000000010b0c7824 */ /* 0x000fe200078e020c */
[----:B------:R-:W-:Y:S01]  /*41d0*/  F2FP.BF16.PACK_AB R52, R53, R52 ;  /* 0x000000343534723e */ /* 0x000fe200000010ff */
[----:B------:R-:W-:Y:S01]  /*41e0*/  IMAD.IADD R14, R11, 0x1, R14 ;  /* 0x000000010b0e7824 */ /* 0x000fe200078e020e */
[----:B------:R-:W-:Y:S01]  /*41f0*/  F2FP.BF16.PACK_AB R55, R55, R54 ;  /* 0x000000363737723e */ /* 0x000fe200000010ff */
[----:B------:R-:W-:Y:S01]  /*4200*/  IMAD.SHL.U32 R11, R9, 0x2, RZ ;  /* 0x00000002090b7824 */ /* 0x000fe200078e00ff */
[----:B------:R-:W-:Y:S01]  /*4210*/  BAR.SYNC.DEFER_BLOCKING 0x0 ;  /* 0x0000000000007b1d */ /* 0x000fe20000010000 */
[----:B------:R-:W-:Y:S01]  /*4220*/  IMAD.SHL.U32 R16, R12, 0x2, RZ ;  /* 0x000000020c107824 */ /* 0x000fe200078e00ff */
[----:B------:R-:W-:Y:S01]  /*4230*/  F2FP.BF16.PACK_AB R56, R57, R56 ;  /* 0x000000383938723e */ /* 0x000fe200000010ff */
[----:B------:R-:W-:Y:S01]  /*4240*/  IMAD.SHL.U32 R21, R14, 0x2, RZ ;  /* 0x000000020e157824 */ /* 0x000fe200078e00ff */
[----:B------:R-:W-:-:S02]  /*4250*/  F2FP.BF16.PACK_AB R59, R59, R58 ;  /* 0x0000003a3b3b723e */ /* 0x000fc400000010ff */
[----:B------:R-:W-:-:S04]  /*4260*/  SHF.R.U32.HI R9, RZ, 0x3, R0 ;  /* 0x00000003ff097819 */ /* 0x000fc80000011600 */
[----:B------:R-:W-:-:S04]  /*4270*/  SGXT.U32 R9, R9, 0x4 ;  /* 0x000000040909781a */ /* 0x000fc80000000000 */
[----:B------:R-:W-:-:S04]  /*4280*/  LOP3.LUT R60, R9, R60, RZ, 0xfc, !PT ;  /* 0x0000003c093c7212 */ /* 0x000fc800078efcff */
[C---:B---3--:R-:W-:Y:S01]  /*4290*/  LOP3.LUT R2, R60.reuse, 0x10, RZ, 0xfc, !PT ;  /* 0x000000103c027812 */ /* 0x048fe200078efcff */
[C---:B------:R-:W-:Y:S01]  /*42a0*/  IMAD R20, R60.reuse, 0x300, R3 ;  /* 0x000003003c147824 */ /* 0x040fe200078e0203 */
[C---:B------:R-:W-:Y:S02]  /*42b0*/  LOP3.LUT R0, R60.reuse, 0x20, RZ, 0xfc, !PT ;  /* 0x000000203c007812 */ /* 0x040fe400078efcff */
[C---:B------:R-:W-:Y:S01]  /*42c0*/  ISETP.LT.AND P3, PT, R60.reuse, 0x4d, !P0 ;  /* 0x0000004d3c00780c */ /* 0x040fe20004761270 */
[----:B------:R-:W-:Y:S01]  /*42d0*/  STS [R11], R24 ;  /* 0x000000180b007388 */ /* 0x000fe20000000800 */
[----:B------:R-:W-:Y:S02]  /*42e0*/  LOP3.LUT R60, R60, 0x30, RZ, 0xfc, !PT ;  /* 0x000000303c3c7812 */ /* 0x000fe400078efcff */
[----:B------:R-:W-:Y:S01]  /*42f0*/  ISETP.LT.AND P2, PT, R2, 0x4d, !P0 ;  /* 0x0000004d0200780c */ /* 0x000fe20004741270 */
[----:B------:R-:W-:Y:S01]  /*4300*/  STS [R10+0x400], R27 ;  /* 0x0004001b0a007388 */ /* 0x000fe20000000800 */
[----:B------:R-:W-:Y:S01]  /*4310*/  ISETP.LT.AND P1, PT, R0, 0x4d, !P0 ;  /* 0x0000004d0000780c */ /* 0x000fe20004721270 */
[----:B------:R-:W-:Y:S01]  /*4320*/  IMAD.WIDE R2, R20, R23, c[0x0][0x170] ;  /* 0x00005c0014027625 */ /* 0x000fe200078e0217 */
[----:B------:R-:W-:Y:S01]  /*4330*/  ISETP.LT.AND P0, PT, R60, 0x4d, !P0 ;  /* 0x0000004d3c00780c */ /* 0x000fe20004701270 */
[----:B------:R-:W-:Y:S01]  /*4340*/  STS [R11+0x20], R36 ;  /* 0x000020240b007388 */ /* 0x000fe20000000800 */
[----:B------:R-:W-:-:S03]  /*4350*/  IADD3 R8, R20, 0x3000, RZ ;  /* 0x0000300014087810 */ /* 0x000fc60007ffe0ff */
[----:B------:R-:W-:Y:S02]  /*4360*/  STS [R10+0x420], R39 ;  /* 0x000420270a007388 */ /* 0x000fe40000000800 */
[----:B------:R-:W-:Y:S02]  /*4370*/  IMAD.WIDE R8, R8, R23, c[0x0][0x170] ;  /* 0x00005c0008087625 */ /* 0x000fe400078e0217 */
[----:B------:R-:W-:Y:S04]  /*4380*/  STS [R11+0x40], R48 ;  /* 0x000040300b007388 */ /* 0x000fe80000000800 */
[----:B------:R-:W-:Y:S04]  /*4390*/  STS [R10+0x440], R51 ;  /* 0x000440330a007388 */ /* 0x000fe80000000800 */
[----:B------:R-:W-:Y:S04]  /*43a0*/  STS [R11+0x60], R18 ;  /* 0x000060120b007388 */ /* 0x000fe80000000800 */
[----:B------:R-:W-:Y:S04]  /*43b0*/  STS [R10+0x460], R17 ;  /* 0x000460110a007388 */ /* 0x000fe80000000800 */
[----:B------:R-:W-:Y:S06]  /*43c0*/  BAR.SYNC.DEFER_BLOCKING 0x0 ;  /* 0x0000000000007b1d */ /* 0x000fec0000010000 */
[----:B------:R-:W1:Y:S04]  /*43d0*/  LDS.128 R4, [R16] ;  /* 0x0000000010047984 */ /* 0x000e680000000c00 */
[----:B------:R-:W2:Y:S04]  /*43e0*/  LDS.128 R12, [R21+0x800] ;  /* 0x00080000150c7984 */ /* 0x000ea80000000c00 */
[----:B------:R-:W-:Y:S06]  /*43f0*/  BAR.SYNC.DEFER_BLOCKING 0x0 ;  /* 0x0000000000007b1d */ /* 0x000fec0000010000 */
[----:B------:R-:W-:Y:S04]  /*4400*/  STS [R11], R28 ;  /* 0x0000001c0b007388 */ /* 0x000fe80000000800 */
[----:B------:R-:W-:Y:S04]  /*4410*/  STS [R10+0x400], R31 ;  /* 0x0004001f0a007388 */ /* 0x000fe80000000800 */
[----:B------:R-:W-:Y:S04]  /*4420*/  STS [R11+0x20], R40 ;  /* 0x000020280b007388 */ /* 0x000fe80000000800 */
[----:B------:R-:W-:Y:S04]  /*4430*/  STS [R10+0x420], R43 ;  /* 0x0004202b0a007388 */ /* 0x000fe80000000800 */
[----:B------:R-:W-:Y:S04]  /*4440*/  STS [R11+0x40], R52 ;  /* 0x000040340b007388 */ /* 0x000fe80000000800 */
[----:B------:R-:W-:Y:S04]  /*4450*/  STS [R10+0x440], R55 ;  /* 0x000440370a007388 */ /* 0x000fe80000000800 */
[----:B------:R-:W-:Y:S04]  /*4460*/  STS [R11+0x60], R56 ;  /* 0x000060380b007388 */ /* 0x000fe80000000800 */
[----:B------:R3:W-:Y:S04]  /*4470*/  STS [R10+0x460], R59 ;  /* 0x0004603b0a007388 */ /* 0x0007e80000000800 */
[----:B------:R-:W-:Y:S01]  /*4480*/  BAR.SYNC.DEFER_BLOCKING 0x0 ;  /* 0x0000000000007b1d */ /* 0x000fe20000010000 */
[----:B---3--:R-:W-:-:S05]  /*4490*/  IADD3 R10, R20, 0x6000, RZ ;  /* 0x00006000140a7810 */ /* 0x008fca0007ffe0ff */
[----:B------:R-:W-:Y:S01]  /*44a0*/  IMAD.WIDE R10, R10, R23, c[0x0][0x170] ;  /* 0x00005c000a0a7625 */ /* 0x000fe200078e0217 */
[----:B------:R-:W3:Y:S04]  /*44b0*/  LDS.128 R16, [R16] ;  /* 0x0000000010107984 */ /* 0x000ee80000000c00 */
[----:B-1----:R1:W-:Y:S04]  /*44c0*/  @P3 STG.E.128 [R2.64], R4 ;  /* 0x0000000402003986 */ /* 0x0023e8000c101d04 */
[----:B--2---:R1:W-:Y:S04]  /*44d0*/  @P2 STG.E.128 [R8.64], R12 ;  /* 0x0000000c08002986 */ /* 0x0043e8000c101d04 */
[----:B---3--:R1:W-:Y:S01]  /*44e0*/  @P1 STG.E.128 [R10.64], R16 ;  /* 0x000000100a001986 */ /* 0x0083e2000c101d04 */
[----:B------:R-:W-:Y:S05]  /*44f0*/  @!P0 EXIT ;  /* 0x000000000000894d */ /* 0x000fea0003800000 */
[----:B-1----:R-:W1:Y:S01]  /*4500*/  LDS.128 R4, [R21+0x800] ;  /* 0x0008000015047984 */ /* 0x002e620000000c00 */
[----:B------:R-:W-:-:S05]  /*4510*/  IADD3 R2, R20, 0x9000, RZ ;  /* 0x0000900014027810 */ /* 0x000fca0007ffe0ff */
[----:B------:R-:W-:-:S05]  /*4520*/  IMAD.WIDE R2, R2, R23, c[0x0][0x170] ;  /* 0x00005c0002027625 */ /* 0x000fca00078e0217 */
[----:B-1----:R-:W-:Y:S01]  /*4530*/  STG.E.128 [R2.64], R4 ;  /* 0x0000000402007986 */ /* 0x002fe2000c101d04 */
[----:B------:R-:W-:Y:S05]  /*4540*/  EXIT ;  /* 0x000000000000794d */ /* 0x000fea0003800000 */
.L_x_0:
[----:B------:R-:W-:-:S00]  /*4550*/  BRA `(.L_x_0) ;  /* 0xfffffff000007947 */ /* 0x000fc0000383ffff */
[----:B------:R-:W-:-:S00]  /*4560*/  NOP ;  /* 0x0000000000007918 */ /* 0x000fc00000000000 */
        /* <DEDUP_REMOVED lines=9> */
.L_x_1:


//--------------------- .nv.shared.triton_mm      --------------------------
	.section	.nv.shared.triton_mm,"aw",@nobits
	.sectionflags	@""
	.align	16
